//
// Generated by NVIDIA NVVM Compiler
//
// Compiler Build ID: CL-36424714
// Cuda compilation tools, release 13.0, V13.0.88
// Based on NVVM 20.0.0
//

.version 9.0
.target sm_100
.address_size 64

	// .globl	_Z18concatenate_kernelPKcPcii

.visible .entry _Z18concatenate_kernelPKcPcii(
	.param .u64 .ptr .align 1 _Z18concatenate_kernelPKcPcii_param_0,
	.param .u64 .ptr .align 1 _Z18concatenate_kernelPKcPcii_param_1,
	.param .u32 _Z18concatenate_kernelPKcPcii_param_2,
	.param .u32 _Z18concatenate_kernelPKcPcii_param_3
)
{
	.reg .pred 	%p<2>;
	.reg .b16 	%rs<2>;
	.reg .b32 	%r<9>;
	.reg .b64 	%rd<9>;

	ld.param.u64 	%rd1, [_Z18concatenate_kernelPKcPcii_param_0];
	ld.param.u64 	%rd2, [_Z18concatenate_kernelPKcPcii_param_1];
	ld.param.u32 	%r2, [_Z18concatenate_kernelPKcPcii_param_2];
	ld.param.u32 	%r3, [_Z18concatenate_kernelPKcPcii_param_3];
	mov.u32 	%r4, %ctaid.x;
	mov.u32 	%r5, %ntid.x;
	mov.u32 	%r6, %tid.x;
	mad.lo.s32 	%r1, %r4, %r5, %r6;
	mul.lo.s32 	%r7, %r3, %r2;
	setp.ge.s32 	%p1, %r1, %r7;
	@%p1 bra 	$L__BB0_2;
	cvta.to.global.u64 	%rd3, %rd1;
	cvta.to.global.u64 	%rd4, %rd2;
	rem.s32 	%r8, %r1, %r2;
	cvt.s64.s32 	%rd5, %r8;
	add.s64 	%rd6, %rd3, %rd5;
	ld.global.u8 	%rs1, [%rd6];
	cvt.s64.s32 	%rd7, %r1;
	add.s64 	%rd8, %rd4, %rd7;
	st.global.u8 	[%rd8], %rs1;
$L__BB0_2:
	ret;

}


// ===== COMPILED SASS (sm_100) =====

	.target	sm_100

	.elftype	@"ET_EXEC"


//--------------------- .note.nv.tkinfo           --------------------------
	.section	.note.nv.tkinfo,"",@"SHT_NOTE"
	.sectionflags	@"SHF_NOTE_NV_TKINFO"
	.tkinfo
        /*0018*/ 	.word	0x00000002
        /*0030*/ 	.string	""
        /*0030*/ 	.string	"ptxas"
        /*0030*/ 	.string	"Cuda compilation tools, release 13.0, V13.0.88"
        /*0030*/ 	.string	"Build cuda_13.0.r13.0/compiler.36424714_0"
        /*0030*/ 	.string	"-arch sm_100 -m 64 "



//--------------------- .note.nv.cuinfo           --------------------------
	.section	.note.nv.cuinfo,"",@"SHT_NOTE"
	.sectionflags	@"SHF_NOTE_NV_CUINFO"
        /*0018*/ 	.short	0x0002
        /*001a*/ 	.short	0x0064
        /*001c*/ 	.short	0x0082
	.zero		2


//--------------------- .nv.info                  --------------------------
	.section	.nv.info,"",@"SHT_CUDA_INFO"
	.align	4


	//----- nvinfo : EIATTR_REGCOUNT
	.align		4
        /*0000*/ 	.byte	0x04, 0x2f
        /*0002*/ 	.short	(.L_1 - .L_0)
	.align		4
.L_0:
        /*0004*/ 	.word	index@(_Z18concatenate_kernelPKcPcii)
        /*0008*/ 	.word	0x0000000b


	//----- nvinfo : EIATTR_FRAME_SIZE
	.align		4
.L_1:
        /*000c*/ 	.byte	0x04, 0x11
        /*000e*/ 	.short	(.L_3 - .L_2)
	.align		4
.L_2:
        /*0010*/ 	.word	index@(_Z18concatenate_kernelPKcPcii)
        /*0014*/ 	.word	0x00000000


	//----- nvinfo : EIATTR_MIN_STACK_SIZE
	.align		4
.L_3:
        /*0018*/ 	.byte	0x04, 0x12
        /*001a*/ 	.short	(.L_5 - .L_4)
	.align		4
.L_4:
        /*001c*/ 	.word	index@(_Z18concatenate_kernelPKcPcii)
        /*0020*/ 	.word	0x00000000
.L_5:


//--------------------- .nv.compat                --------------------------
	.section	.nv.compat,"",@"SHT_CUDA_COMPAT_INFO"
	.align	4
        /*0000*/ 	.byte	0x02, 0x09, 0x00, 0x00, 0x02, 0x02, 0x01, 0x00, 0x02, 0x05, 0x05, 0x00, 0x03, 0x07, 0x01, 0x01
        /*0010*/ 	.byte	0x02, 0x03, 0x00, 0x00, 0x02, 0x06, 0x01, 0x00, 0x04, 0x0b, 0x08, 0x00, 0x09, 0x00, 0x00, 0x00
        /*0020*/ 	.byte	0x00, 0x00, 0x00, 0x00


//--------------------- .nv.info._Z18concatenate_kernelPKcPcii --------------------------
	.section	.nv.info._Z18concatenate_kernelPKcPcii,"",@"SHT_CUDA_INFO"
	.sectionflags	@""
	.align	4


	//----- nvinfo : EIATTR_CUDA_API_VERSION
	.align		4
        /*0000*/ 	.byte	0x04, 0x37
        /*0002*/ 	.short	(.L_7 - .L_6)
.L_6:
        /*0004*/ 	.word	0x00000082


	//----- nvinfo : EIATTR_KPARAM_INFO
	.align		4
.L_7:
        /*0008*/ 	.byte	0x04, 0x17
        /*000a*/ 	.short	(.L_9 - .L_8)
.L_8:
        /*000c*/ 	.word	0x00000000
        /*0010*/ 	.short	0x0003
        /*0012*/ 	.short	0x0014
        /*0014*/ 	.byte	0x00, 0xf0, 0x11, 0x00


	//----- nvinfo : EIATTR_KPARAM_INFO
	.align		4
.L_9:
        /*0018*/ 	.byte	0x04, 0x17
        /*001a*/ 	.short	(.L_11 - .L_10)
.L_10:
        /*001c*/ 	.word	0x00000000
        /*0020*/ 	.short	0x0002
        /*0022*/ 	.short	0x0010
        /*0024*/ 	.byte	0x00, 0xf0, 0x11, 0x00


	//----- nvinfo : EIATTR_KPARAM_INFO
	.align		4
.L_11:
        /*0028*/ 	.byte	0x04, 0x17
        /*002a*/ 	.short	(.L_13 - .L_12)
.L_12:
        /*002c*/ 	.word	0x00000000
        /*0030*/ 	.short	0x0001
        /*0032*/ 	.short	0x0008
        /*0034*/ 	.byte	0x00, 0xf5, 0x21, 0x00


	//----- nvinfo : EIATTR_KPARAM_INFO
	.align		4
.L_13:
        /*0038*/ 	.byte	0x04, 0x17
        /*003a*/ 	.short	(.L_15 - .L_14)
.L_14:
        /*003c*/ 	.word	0x00000000
        /*0040*/ 	.short	0x0000
        /*0042*/ 	.short	0x0000
        /*0044*/ 	.byte	0x00, 0xf5, 0x21, 0x00


	//----- nvinfo : EIATTR_SPARSE_MMA_MASK
	.align		4
.L_15:
        /*0048*/ 	.byte	0x03, 0x50
        /*004a*/ 	.short	0x0000


	//----- nvinfo : EIATTR_MAXREG_COUNT
	.align		4
        /*004c*/ 	.byte	0x03, 0x1b
        /*004e*/ 	.short	0x00ff


	//----- nvinfo : EIATTR_MERCURY_ISA_VERSION
	.align		4
        /*0050*/ 	.byte	0x03, 0x5f
        /*0052*/ 	.short	0x0101


	//----- nvinfo : EIATTR_VRC_CTA_INIT_COUNT
	.align		4
        /*0054*/ 	.byte	0x02, 0x4a
	.zero		1
	.zero		1


	//----- nvinfo : EIATTR_EXIT_INSTR_OFFSETS
	.align		4
        /*0058*/ 	.byte	0x04, 0x1c
        /*005a*/ 	.short	(.L_17 - .L_16)


	//   ....[0]....
.L_16:
        /*005c*/ 	.word	0x00000080


	//   ....[1]....
        /*0060*/ 	.word	0x00000280


	//----- nvinfo : EIATTR_CBANK_PARAM_SIZE
	.align		4
.L_17:
        /*0064*/ 	.byte	0x03, 0x19
        /*0066*/ 	.short	0x0018


	//----- nvinfo : EIATTR_PARAM_CBANK
	.align		4
        /*0068*/ 	.byte	0x04, 0x0a
        /*006a*/ 	.short	(.L_19 - .L_18)
	.align		4
.L_18:
        /*006c*/ 	.word	index@(.nv.constant0._Z18concatenate_kernelPKcPcii)
        /*0070*/ 	.short	0x0380
        /*0072*/ 	.short	0x0018


	//----- nvinfo : EIATTR_SW_WAR
	.align		4
.L_19:
        /*0074*/ 	.byte	0x04, 0x36
        /*0076*/ 	.short	(.L_21 - .L_20)
.L_20:
        /*0078*/ 	.word	0x00000008
.L_21:


//--------------------- .nv.callgraph             --------------------------
	.section	.nv.callgraph,"",@"SHT_CUDA_CALLGRAPH"
	.align	4
	.sectionentsize	8
	.align		4
        /*0000*/ 	.word	0x00000000
	.align		4
        /*0004*/ 	.word	0xffffffff
	.align		4
        /*0008*/ 	.word	0x00000000
	.align		4
        /*000c*/ 	.word	0xfffffffe
	.align		4
        /*0010*/ 	.word	0x00000000
	.align		4
        /*0014*/ 	.word	0xfffffffd
	.align		4
        /*0018*/ 	.word	0x00000000
	.align		4
        /*001c*/ 	.word	0xfffffffc


//--------------------- .text._Z18concatenate_kernelPKcPcii --------------------------
	.section	.text._Z18concatenate_kernelPKcPcii,"ax",@progbits
	.align	128
        .global         _Z18concatenate_kernelPKcPcii
        .type           _Z18concatenate_kernelPKcPcii,@function
        .size           _Z18concatenate_kernelPKcPcii,(.L_x_1 - _Z18concatenate_kernelPKcPcii)
        .other          _Z18concatenate_kernelPKcPcii,@"STO_CUDA_ENTRY STV_DEFAULT"
_Z18concatenate_kernelPKcPcii:
.text._Z18concatenate_kernelPKcPcii:
[----:B------:R-:W-:Y:S01]  /*0000*/  LDC R1, c[0x0][0x37c] ;  /* 0x0000df00ff017b82 */ /* 0x000fe20000000800 */
[----:B------:R-:W0:Y:S07]  /*0010*/  S2R R5, SR_TID.X ;  /* 0x0000000000057919 */ /* 0x000e2e0000002100 */
[----:B------:R-:W0:Y:S08]  /*0020*/  S2UR UR4, SR_CTAID.X ;  /* 0x00000000000479c3 */ /* 0x000e300000002500 */
[----:B------:R-:W0:Y:S08]  /*0030*/  LDC R0, c[0x0][0x360] ;  /* 0x0000d800ff007b82 */ /* 0x000e300000000800 */
[----:B------:R-:W1:Y:S01]  /*0040*/  LDC.64 R2, c[0x0][0x390] ;  /* 0x0000e400ff027b82 */ /* 0x000e620000000a00 */
[----:B0-----:R-:W-:-:S02]  /*0050*/  IMAD R0, R0, UR4, R5 ;  /* 0x0000000400007c24 */ /* 0x001fc4000f8e0205 */
[----:B-1----:R-:W-:-:S05]  /*0060*/  IMAD R3, R3, R2, RZ ;  /* 0x0000000203037224 */ /* 0x002fca00078e02ff */
[----:B------:R-:W-:-:S13]  /*0070*/  ISETP.GE.AND P0, PT, R0, R3, PT ;  /* 0x000000030000720c */ /* 0x000fda0003f06270 */
[----:B------:R-:W-:Y:S05]  /*0080*/  @P0 EXIT ;  /* 0x000000000000094d */ /* 0x000fea0003800000 */
[----:B------:R-:W-:Y:S01]  /*0090*/  IABS R6, R2 ;  /* 0x0000000200067213 */ /* 0x000fe20000000000 */
[----:B------:R-:W0:Y:S01]  /*00a0*/  LDCU.128 UR8, c[0x0][0x380] ;  /* 0x00007000ff0877ac */ /* 0x000e220008000c00 */
[----:B------:R-:W-:Y:S02]  /*00b0*/  IABS R8, R0 ;  /* 0x0000000000087213 */ /* 0x000fe40000000000 */
[----:B------:R-:W1:Y:S01]  /*00c0*/  I2F.RP R3, R6 ;  /* 0x0000000600037306 */ /* 0x000e620000209400 */
[----:B------:R-:W-:Y:S01]  /*00d0*/  ISETP.GE.AND P2, PT, R0, RZ, PT ;  /* 0x000000ff0000720c */ /* 0x000fe20003f46270 */
[----:B------:R-:W2:Y:S06]  /*00e0*/  LDCU.64 UR4, c[0x0][0x358] ;  /* 0x00006b00ff0477ac */ /* 0x000eac0008000a00 */
[----:B-1----:R-:W1:Y:S02]  /*00f0*/  MUFU.RCP R3, R3 ;  /* 0x0000000300037308 */ /* 0x002e640000001000 */
[----:B-1----:R-:W-:-:S06]  /*0100*/  VIADD R4, R3, 0xffffffe ;  /* 0x0ffffffe03047836 */ /* 0x002fcc0000000000 */
[----:B------:R1:W3:Y:S02]  /*0110*/  F2I.FTZ.U32.TRUNC.NTZ R5, R4 ;  /* 0x0000000400057305 */ /* 0x0002e4000021f000 */
[----:B-1----:R-:W-:Y:S02]  /*0120*/  IMAD.MOV.U32 R4, RZ, RZ, RZ ;  /* 0x000000ffff047224 */ /* 0x002fe400078e00ff */
[----:B---3--:R-:W-:-:S04]  /*0130*/  IMAD.MOV R7, RZ, RZ, -R5 ;  /* 0x000000ffff077224 */ /* 0x008fc800078e0a05 */
[----:B------:R-:W-:-:S04]  /*0140*/  IMAD R7, R7, R6, RZ ;  /* 0x0000000607077224 */ /* 0x000fc800078e02ff */
[----:B------:R-:W-:-:S04]  /*0150*/  IMAD.HI.U32 R5, R5, R7, R4 ;  /* 0x0000000705057227 */ /* 0x000fc800078e0004 */
[----:B------:R-:W-:-:S04]  /*0160*/  IMAD.MOV.U32 R7, RZ, RZ, R8 ;  /* 0x000000ffff077224 */ /* 0x000fc800078e0008 */
[----:B------:R-:W-:-:S05]  /*0170*/  IMAD.HI.U32 R5, R5, R7, RZ ;  /* 0x0000000705057227 */ /* 0x000fca00078e00ff */
[----:B------:R-:W-:-:S05]  /*0180*/  IADD3 R5, PT, PT, -R5, RZ, RZ ;  /* 0x000000ff05057210 */ /* 0x000fca0007ffe1ff */
[----:B------:R-:W-:-:S05]  /*0190*/  IMAD R3, R6, R5, R7 ;  /* 0x0000000506037224 */ /* 0x000fca00078e0207 */
[----:B------:R-:W-:-:S13]  /*01a0*/  ISETP.GT.U32.AND P0, PT, R6, R3, PT ;  /* 0x000000030600720c */ /* 0x000fda0003f04070 */
[----:B------:R-:W-:Y:S01]  /*01b0*/  @!P0 IMAD.IADD R3, R3, 0x1, -R6 ;  /* 0x0000000103038824 */ /* 0x000fe200078e0a06 */
[----:B------:R-:W-:-:S04]  /*01c0*/  ISETP.NE.AND P0, PT, R2, RZ, PT ;  /* 0x000000ff0200720c */ /* 0x000fc80003f05270 */
[----:B------:R-:W-:-:S13]  /*01d0*/  ISETP.GT.U32.AND P1, PT, R6, R3, PT ;  /* 0x000000030600720c */ /* 0x000fda0003f24070 */
[----:B------:R-:W-:-:S05]  /*01e0*/  @!P1 IMAD.IADD R3, R3, 0x1, -R6 ;  /* 0x0000000103039824 */ /* 0x000fca00078e0a06 */
[----:B------:R-:W-:Y:S02]  /*01f0*/  @!P2 IADD3 R3, PT, PT, -R3, RZ, RZ ;  /* 0x000000ff0303a210 */ /* 0x000fe40007ffe1ff */
[----:B------:R-:W-:-:S04]  /*0200*/  @!P0 LOP3.LUT R3, RZ, R2, RZ, 0x33, !PT ;  /* 0x00000002ff038212 */ /* 0x000fc800078e33ff */
[----:B0-----:R-:W-:Y:S02]  /*0210*/  IADD3 R2, P0, PT, R3, UR8, RZ ;  /* 0x0000000803027c10 */ /* 0x001fe4000ff1e0ff */
[----:B------:R-:W-:-:S04]  /*0220*/  SHF.R.S32.HI R3, RZ, 0x1f, R3 ;  /* 0x0000001fff037819 */ /* 0x000fc80000011403 */
[----:B------:R-:W-:-:S06]  /*0230*/  IADD3.X R3, PT, PT, R3, UR9, RZ, P0, !PT ;  /* 0x0000000903037c10 */ /* 0x000fcc00087fe4ff */
[----:B--2---:R-:W2:Y:S01]  /*0240*/  LDG.E.U8 R3, desc[UR4][R2.64] ;  /* 0x0000000402037981 */ /* 0x004ea2000c1e1100 */
[----:B------:R-:W-:-:S04]  /*0250*/  IADD3 R4, P0, PT, R0, UR10, RZ ;  /* 0x0000000a00047c10 */ /* 0x000fc8000ff1e0ff */
[----:B------:R-:W-:-:S05]  /*0260*/  LEA.HI.X.SX32 R5, R0, UR11, 0x1, P0 ;  /* 0x0000000b00057c11 */ /* 0x000fca00080f0eff */
[----:B--2---:R-:W-:Y:S01]  /*0270*/  STG.E.U8 desc[UR4][R4.64], R3 ;  /* 0x0000000304007986 */ /* 0x004fe2000c101104 */
[----:B------:R-:W-:Y:S05]  /*0280*/  EXIT ;  /* 0x000000000000794d */ /* 0x000fea0003800000 */
.L_x_0:
[----:B------:R-:W-:-:S00]  /*0290*/  BRA `(.L_x_0) ;  /* 0xfffffffc00fc7947 */ /* 0x000fc0000383ffff */
[----:B------:R-:W-:-:S00]  /*02a0*/  NOP ;  /* 0x0000000000007918 */ /* 0x000fc00000000000 */
        /* <DEDUP_REMOVED lines=13> */
.L_x_1:


//--------------------- .nv.shared.reserved.0     --------------------------
	.section	.nv.shared.reserved.0,"aw",@nobits
	.weak		__nv_reservedSMEM_offset_0_alias
	.size		__nv_reservedSMEM_offset_0_alias, 0, 64
	.other		__nv_reservedSMEM_offset_0_alias,@"STO_CUDA_RESERVED_SHARED STV_DEFAULT"
__nv_reservedSMEM_offset_0_alias:
	.zero		0
	.zero		64


//--------------------- .nv.constant0._Z18concatenate_kernelPKcPcii --------------------------
	.section	.nv.constant0._Z18concatenate_kernelPKcPcii,"a",@progbits
	.sectionflags	@""
	.align	4
.nv.constant0._Z18concatenate_kernelPKcPcii:
	.zero		920


//--------------------- SYMBOLS --------------------------

	.type		.nv.reservedSmem.offset0,@object
	.size		.nv.reservedSmem.offset0,0x4
